//
// Generated by NVIDIA NVVM Compiler
//
// Compiler Build ID: CL-36424714
// Cuda compilation tools, release 13.0, V13.0.88
// Based on NVVM 20.0.0
//

.version 9.0
.target sm_100
.address_size 64

	// .globl	_Z12mandelKernelPiiffffiii

.visible .entry _Z12mandelKernelPiiffffiii(
	.param .u64 .ptr .align 1 _Z12mandelKernelPiiffffiii_param_0,
	.param .u32 _Z12mandelKernelPiiffffiii_param_1,
	.param .f32 _Z12mandelKernelPiiffffiii_param_2,
	.param .f32 _Z12mandelKernelPiiffffiii_param_3,
	.param .f32 _Z12mandelKernelPiiffffiii_param_4,
	.param .f32 _Z12mandelKernelPiiffffiii_param_5,
	.param .u32 _Z12mandelKernelPiiffffiii_param_6,
	.param .u32 _Z12mandelKernelPiiffffiii_param_7,
	.param .u32 _Z12mandelKernelPiiffffiii_param_8
)
{
	.reg .pred 	%p<12>;
	.reg .b32 	%r<79>;
	.reg .b32 	%f<20>;
	.reg .b64 	%rd<35>;

	ld.param.u64 	%rd2, [_Z12mandelKernelPiiffffiii_param_0];
	ld.param.u32 	%r20, [_Z12mandelKernelPiiffffiii_param_1];
	ld.param.f32 	%f9, [_Z12mandelKernelPiiffffiii_param_2];
	ld.param.f32 	%f10, [_Z12mandelKernelPiiffffiii_param_3];
	ld.param.f32 	%f11, [_Z12mandelKernelPiiffffiii_param_4];
	ld.param.f32 	%f12, [_Z12mandelKernelPiiffffiii_param_5];
	ld.param.u32 	%r21, [_Z12mandelKernelPiiffffiii_param_6];
	ld.param.u32 	%r22, [_Z12mandelKernelPiiffffiii_param_7];
	ld.param.u32 	%r23, [_Z12mandelKernelPiiffffiii_param_8];
	cvta.to.global.u64 	%rd1, %rd2;
	setp.lt.s32 	%p1, %r23, 1;
	@%p1 bra 	$L__BB0_15;
	mov.u32 	%r24, %ctaid.x;
	mov.u32 	%r25, %ntid.x;
	mov.u32 	%r26, %tid.x;
	mad.lo.s32 	%r27, %r24, %r25, %r26;
	mul.lo.s32 	%r1, %r23, %r27;
	setp.lt.s32 	%p2, %r21, 1;
	@%p2 bra 	$L__BB0_7;
	mov.b32 	%r72, 0;
$L__BB0_3:
	add.s32 	%r69, %r72, %r1;
	div.s32 	%r4, %r69, %r20;
	mul.lo.s32 	%r70, %r4, %r20;
	sub.s32 	%r3, %r69, %r70;
	cvt.rn.f32.s32 	%f13, %r3;
	fma.rn.f32 	%f1, %f9, %f13, %f11;
	cvt.rn.f32.s32 	%f14, %r4;
	fma.rn.f32 	%f2, %f10, %f14, %f12;
	mov.b32 	%r73, 0;
	mov.f32 	%f18, %f2;
	mov.f32 	%f19, %f1;
$L__BB0_4:
	mul.f32 	%f5, %f19, %f19;
	mul.f32 	%f6, %f18, %f18;
	add.f32 	%f15, %f5, %f6;
	setp.gt.f32 	%p9, %f15, 0f40800000;
	mov.u32 	%r74, %r73;
	@%p9 bra 	$L__BB0_6;
	sub.f32 	%f16, %f5, %f6;
	add.f32 	%f17, %f19, %f19;
	add.f32 	%f19, %f1, %f16;
	fma.rn.f32 	%f18, %f17, %f18, %f2;
	add.s32 	%r73, %r73, 1;
	setp.ne.s32 	%p10, %r73, %r21;
	mov.u32 	%r74, %r21;
	@%p10 bra 	$L__BB0_4;
$L__BB0_6:
	mul.lo.s32 	%r71, %r4, %r22;
	cvt.s64.s32 	%rd31, %r71;
	add.s64 	%rd32, %rd1, %rd31;
	mul.wide.s32 	%rd33, %r3, 4;
	add.s64 	%rd34, %rd32, %rd33;
	st.global.u32 	[%rd34], %r74;
	add.s32 	%r72, %r72, 1;
	setp.eq.s32 	%p11, %r72, %r23;
	@%p11 bra 	$L__BB0_15;
	bra.uni 	$L__BB0_3;
$L__BB0_7:
	and.b32  	%r9, %r23, 3;
	setp.lt.u32 	%p3, %r23, 4;
	mov.b32 	%r78, 0;
	@%p3 bra 	$L__BB0_10;
	and.b32  	%r78, %r23, 2147483644;
	neg.s32 	%r76, %r78;
	add.s32 	%r75, %r1, 3;
$L__BB0_9:
	.pragma "nounroll";
	add.s32 	%r29, %r75, -2;
	add.s32 	%r30, %r75, -3;
	div.s32 	%r31, %r30, %r20;
	mul.lo.s32 	%r32, %r31, %r20;
	sub.s32 	%r33, %r30, %r32;
	mul.lo.s32 	%r34, %r31, %r22;
	cvt.s64.s32 	%rd3, %r34;
	add.s64 	%rd4, %rd1, %rd3;
	mul.wide.s32 	%rd5, %r33, 4;
	add.s64 	%rd6, %rd4, %rd5;
	mov.b32 	%r35, 0;
	st.global.u32 	[%rd6], %r35;
	div.s32 	%r36, %r29, %r20;
	mul.lo.s32 	%r37, %r36, %r20;
	sub.s32 	%r38, %r29, %r37;
	mul.lo.s32 	%r39, %r36, %r22;
	cvt.s64.s32 	%rd7, %r39;
	add.s64 	%rd8, %rd1, %rd7;
	mul.wide.s32 	%rd9, %r38, 4;
	add.s64 	%rd10, %rd8, %rd9;
	st.global.u32 	[%rd10], %r35;
	add.s32 	%r40, %r75, -1;
	div.s32 	%r41, %r40, %r20;
	mul.lo.s32 	%r42, %r41, %r20;
	sub.s32 	%r43, %r40, %r42;
	mul.lo.s32 	%r44, %r41, %r22;
	cvt.s64.s32 	%rd11, %r44;
	add.s64 	%rd12, %rd1, %rd11;
	mul.wide.s32 	%rd13, %r43, 4;
	add.s64 	%rd14, %rd12, %rd13;
	st.global.u32 	[%rd14], %r35;
	div.s32 	%r45, %r75, %r20;
	mul.lo.s32 	%r46, %r45, %r20;
	sub.s32 	%r47, %r75, %r46;
	mul.lo.s32 	%r48, %r45, %r22;
	cvt.s64.s32 	%rd15, %r48;
	add.s64 	%rd16, %rd1, %rd15;
	mul.wide.s32 	%rd17, %r47, 4;
	add.s64 	%rd18, %rd16, %rd17;
	st.global.u32 	[%rd18], %r35;
	add.s32 	%r76, %r76, 4;
	add.s32 	%r75, %r75, 4;
	setp.ne.s32 	%p4, %r76, 0;
	@%p4 bra 	$L__BB0_9;
$L__BB0_10:
	setp.eq.s32 	%p5, %r9, 0;
	@%p5 bra 	$L__BB0_15;
	setp.eq.s32 	%p6, %r9, 1;
	@%p6 bra 	$L__BB0_13;
	add.s32 	%r49, %r78, %r1;
	div.s32 	%r50, %r49, %r20;
	mul.lo.s32 	%r51, %r50, %r20;
	sub.s32 	%r52, %r49, %r51;
	mul.lo.s32 	%r53, %r50, %r22;
	cvt.s64.s32 	%rd19, %r53;
	add.s64 	%rd20, %rd1, %rd19;
	mul.wide.s32 	%rd21, %r52, 4;
	add.s64 	%rd22, %rd20, %rd21;
	mov.b32 	%r54, 0;
	st.global.u32 	[%rd22], %r54;
	add.s32 	%r55, %r49, 1;
	div.s32 	%r56, %r55, %r20;
	mul.lo.s32 	%r57, %r56, %r20;
	sub.s32 	%r58, %r55, %r57;
	mul.lo.s32 	%r59, %r56, %r22;
	cvt.s64.s32 	%rd23, %r59;
	add.s64 	%rd24, %rd1, %rd23;
	mul.wide.s32 	%rd25, %r58, 4;
	add.s64 	%rd26, %rd24, %rd25;
	st.global.u32 	[%rd26], %r54;
	add.s32 	%r78, %r78, 2;
$L__BB0_13:
	and.b32  	%r60, %r23, 1;
	setp.eq.b32 	%p7, %r60, 1;
	not.pred 	%p8, %p7;
	@%p8 bra 	$L__BB0_15;
	add.s32 	%r61, %r78, %r1;
	div.s32 	%r62, %r61, %r20;
	mul.lo.s32 	%r63, %r62, %r20;
	sub.s32 	%r64, %r61, %r63;
	mul.lo.s32 	%r65, %r62, %r22;
	cvt.s64.s32 	%rd27, %r65;
	add.s64 	%rd28, %rd1, %rd27;
	mul.wide.s32 	%rd29, %r64, 4;
	add.s64 	%rd30, %rd28, %rd29;
	mov.b32 	%r66, 0;
	st.global.u32 	[%rd30], %r66;
$L__BB0_15:
	ret;

}


// ===== COMPILED SASS (sm_100) =====

	.target	sm_100

	.elftype	@"ET_EXEC"


//--------------------- .note.nv.tkinfo           --------------------------
	.section	.note.nv.tkinfo,"",@"SHT_NOTE"
	.sectionflags	@"SHF_NOTE_NV_TKINFO"
	.tkinfo
        /*0018*/ 	.word	0x00000002
        /*0030*/ 	.string	""
        /*0030*/ 	.string	"ptxas"
        /*0030*/ 	.string	"Cuda compilation tools, release 13.0, V13.0.88"
        /*0030*/ 	.string	"Build cuda_13.0.r13.0/compiler.36424714_0"
        /*0030*/ 	.string	"-arch sm_100 -m 64 "



//--------------------- .note.nv.cuinfo           --------------------------
	.section	.note.nv.cuinfo,"",@"SHT_NOTE"
	.sectionflags	@"SHF_NOTE_NV_CUINFO"
        /*0018*/ 	.short	0x0002
        /*001a*/ 	.short	0x0064
        /*001c*/ 	.short	0x0082
	.zero		2


//--------------------- .nv.info                  --------------------------
	.section	.nv.info,"",@"SHT_CUDA_INFO"
	.align	4


	//----- nvinfo : EIATTR_REGCOUNT
	.align		4
        /*0000*/ 	.byte	0x04, 0x2f
        /*0002*/ 	.short	(.L_1 - .L_0)
	.align		4
.L_0:
        /*0004*/ 	.word	index@(_Z12mandelKernelPiiffffiii)
        /*0008*/ 	.word	0x0000001a


	//----- nvinfo : EIATTR_FRAME_SIZE
	.align		4
.L_1:
        /*000c*/ 	.byte	0x04, 0x11
        /*000e*/ 	.short	(.L_3 - .L_2)
	.align		4
.L_2:
        /*0010*/ 	.word	index@(_Z12mandelKernelPiiffffiii)
        /*0014*/ 	.word	0x00000000


	//----- nvinfo : EIATTR_MIN_STACK_SIZE
	.align		4
.L_3:
        /*0018*/ 	.byte	0x04, 0x12
        /*001a*/ 	.short	(.L_5 - .L_4)
	.align		4
.L_4:
        /*001c*/ 	.word	index@(_Z12mandelKernelPiiffffiii)
        /*0020*/ 	.word	0x00000000
.L_5:


//--------------------- .nv.compat                --------------------------
	.section	.nv.compat,"",@"SHT_CUDA_COMPAT_INFO"
	.align	4
        /*0000*/ 	.byte	0x02, 0x09, 0x00, 0x00, 0x02, 0x02, 0x01, 0x00, 0x02, 0x05, 0x05, 0x00, 0x03, 0x07, 0x01, 0x01
        /*0010*/ 	.byte	0x02, 0x03, 0x00, 0x00, 0x02, 0x06, 0x01, 0x00, 0x04, 0x0b, 0x08, 0x00, 0x01, 0x00, 0x00, 0x00
        /*0020*/ 	.byte	0x00, 0x00, 0x00, 0x00


//--------------------- .nv.info._Z12mandelKernelPiiffffiii --------------------------
	.section	.nv.info._Z12mandelKernelPiiffffiii,"",@"SHT_CUDA_INFO"
	.sectionflags	@""
	.align	4


	//----- nvinfo : EIATTR_CUDA_API_VERSION
	.align		4
        /*0000*/ 	.byte	0x04, 0x37
        /*0002*/ 	.short	(.L_7 - .L_6)
.L_6:
        /*0004*/ 	.word	0x00000082


	//----- nvinfo : EIATTR_KPARAM_INFO
	.align		4
.L_7:
        /*0008*/ 	.byte	0x04, 0x17
        /*000a*/ 	.short	(.L_9 - .L_8)
.L_8:
        /*000c*/ 	.word	0x00000000
        /*0010*/ 	.short	0x0008
        /*0012*/ 	.short	0x0024
        /*0014*/ 	.byte	0x00, 0xf0, 0x11, 0x00


	//----- nvinfo : EIATTR_KPARAM_INFO
	.align		4
.L_9:
        /*0018*/ 	.byte	0x04, 0x17
        /*001a*/ 	.short	(.L_11 - .L_10)
.L_10:
        /*001c*/ 	.word	0x00000000
        /*0020*/ 	.short	0x0007
        /*0022*/ 	.short	0x0020
        /*0024*/ 	.byte	0x00, 0xf0, 0x11, 0x00


	//----- nvinfo : EIATTR_KPARAM_INFO
	.align		4
.L_11:
        /*0028*/ 	.byte	0x04, 0x17
        /*002a*/ 	.short	(.L_13 - .L_12)
.L_12:
        /*002c*/ 	.word	0x00000000
        /*0030*/ 	.short	0x0006
        /*0032*/ 	.short	0x001c
        /*0034*/ 	.byte	0x00, 0xf0, 0x11, 0x00


	//----- nvinfo : EIATTR_KPARAM_INFO
	.align		4
.L_13:
        /*0038*/ 	.byte	0x04, 0x17
        /*003a*/ 	.short	(.L_15 - .L_14)
.L_14:
        /*003c*/ 	.word	0x00000000
        /*0040*/ 	.short	0x0005
        /*0042*/ 	.short	0x0018
        /*0044*/ 	.byte	0x00, 0xf0, 0x11, 0x00


	//----- nvinfo : EIATTR_KPARAM_INFO
	.align		4
.L_15:
        /*0048*/ 	.byte	0x04, 0x17
        /*004a*/ 	.short	(.L_17 - .L_16)
.L_16:
        /*004c*/ 	.word	0x00000000
        /*0050*/ 	.short	0x0004
        /*0052*/ 	.short	0x0014
        /*0054*/ 	.byte	0x00, 0xf0, 0x11, 0x00


	//----- nvinfo : EIATTR_KPARAM_INFO
	.align		4
.L_17:
        /*0058*/ 	.byte	0x04, 0x17
        /*005a*/ 	.short	(.L_19 - .L_18)
.L_18:
        /*005c*/ 	.word	0x00000000
        /*0060*/ 	.short	0x0003
        /*0062*/ 	.short	0x0010
        /*0064*/ 	.byte	0x00, 0xf0, 0x11, 0x00


	//----- nvinfo : EIATTR_KPARAM_INFO
	.align		4
.L_19:
        /*0068*/ 	.byte	0x04, 0x17
        /*006a*/ 	.short	(.L_21 - .L_20)
.L_20:
        /*006c*/ 	.word	0x00000000
        /*0070*/ 	.short	0x0002
        /*0072*/ 	.short	0x000c
        /*0074*/ 	.byte	0x00, 0xf0, 0x11, 0x00


	//----- nvinfo : EIATTR_KPARAM_INFO
	.align		4
.L_21:
        /*0078*/ 	.byte	0x04, 0x17
        /*007a*/ 	.short	(.L_23 - .L_22)
.L_22:
        /*007c*/ 	.word	0x00000000
        /*0080*/ 	.short	0x0001
        /*0082*/ 	.short	0x0008
        /*0084*/ 	.byte	0x00, 0xf0, 0x11, 0x00


	//----- nvinfo : EIATTR_KPARAM_INFO
	.align		4
.L_23:
        /*0088*/ 	.byte	0x04, 0x17
        /*008a*/ 	.short	(.L_25 - .L_24)
.L_24:
        /*008c*/ 	.word	0x00000000
        /*0090*/ 	.short	0x0000
        /*0092*/ 	.short	0x0000
        /*0094*/ 	.byte	0x00, 0xf5, 0x21, 0x00


	//----- nvinfo : EIATTR_SPARSE_MMA_MASK
	.align		4
.L_25:
        /*0098*/ 	.byte	0x03, 0x50
        /*009a*/ 	.short	0x0000


	//----- nvinfo : EIATTR_MAXREG_COUNT
	.align		4
        /*009c*/ 	.byte	0x03, 0x1b
        /*009e*/ 	.short	0x00ff


	//----- nvinfo : EIATTR_MERCURY_ISA_VERSION
	.align		4
        /*00a0*/ 	.byte	0x03, 0x5f
        /*00a2*/ 	.short	0x0101


	//----- nvinfo : EIATTR_VRC_CTA_INIT_COUNT
	.align		4
        /*00a4*/ 	.byte	0x02, 0x4a
	.zero		1
	.zero		1


	//----- nvinfo : EIATTR_EXIT_INSTR_OFFSETS
	.align		4
        /*00a8*/ 	.byte	0x04, 0x1c
        /*00aa*/ 	.short	(.L_27 - .L_26)


	//   ....[0]....
.L_26:
        /*00ac*/ 	.word	0x00000030


	//   ....[1]....
        /*00b0*/ 	.word	0x000004e0


	//   ....[2]....
        /*00b4*/ 	.word	0x00000cc0


	//   ....[3]....
        /*00b8*/ 	.word	0x000010e0


	//   ....[4]....
        /*00bc*/ 	.word	0x00001320


	//----- nvinfo : EIATTR_CRS_STACK_SIZE
	.align		4
.L_27:
        /*00c0*/ 	.byte	0x04, 0x1e
        /*00c2*/ 	.short	(.L_29 - .L_28)
.L_28:
        /*00c4*/ 	.word	0x00000000


	//----- nvinfo : EIATTR_CBANK_PARAM_SIZE
	.align		4
.L_29:
        /*00c8*/ 	.byte	0x03, 0x19
        /*00ca*/ 	.short	0x0028


	//----- nvinfo : EIATTR_PARAM_CBANK
	.align		4
        /*00cc*/ 	.byte	0x04, 0x0a
        /*00ce*/ 	.short	(.L_31 - .L_30)
	.align		4
.L_30:
        /*00d0*/ 	.word	index@(.nv.constant0._Z12mandelKernelPiiffffiii)
        /*00d4*/ 	.short	0x0380
        /*00d6*/ 	.short	0x0028


	//----- nvinfo : EIATTR_SW_WAR
	.align		4
.L_31:
        /*00d8*/ 	.byte	0x04, 0x36
        /*00da*/ 	.short	(.L_33 - .L_32)
.L_32:
        /*00dc*/ 	.word	0x00000008
.L_33:


//--------------------- .nv.callgraph             --------------------------
	.section	.nv.callgraph,"",@"SHT_CUDA_CALLGRAPH"
	.align	4
	.sectionentsize	8
	.align		4
        /*0000*/ 	.word	0x00000000
	.align		4
        /*0004*/ 	.word	0xffffffff
	.align		4
        /*0008*/ 	.word	0x00000000
	.align		4
        /*000c*/ 	.word	0xfffffffe
	.align		4
        /*0010*/ 	.word	0x00000000
	.align		4
        /*0014*/ 	.word	0xfffffffd
	.align		4
        /*0018*/ 	.word	0x00000000
	.align		4
        /*001c*/ 	.word	0xfffffffc


//--------------------- .text._Z12mandelKernelPiiffffiii --------------------------
	.section	.text._Z12mandelKernelPiiffffiii,"ax",@progbits
	.align	128
        .global         _Z12mandelKernelPiiffffiii
        .type           _Z12mandelKernelPiiffffiii,@function
        .size           _Z12mandelKernelPiiffffiii,(.L_x_9 - _Z12mandelKernelPiiffffiii)
        .other          _Z12mandelKernelPiiffffiii,@"STO_CUDA_ENTRY STV_DEFAULT"
_Z12mandelKernelPiiffffiii:
.text._Z12mandelKernelPiiffffiii:
[----:B------:R-:W-:Y:S08]  /*0000*/  LDC R1, c[0x0][0x37c] ;  /* 0x0000df00ff017b82 */ /* 0x000ff00000000800 */
[----:B------:R-:W0:Y:S02]  /*0010*/  LDC R4, c[0x0][0x3a4] ;  /* 0x0000e900ff047b82 */ /* 0x000e240000000800 */
[----:B0-----:R-:W-:-:S13]  /*0020*/  ISETP.GE.AND P0, PT, R4, 0x1, PT ;  /* 0x000000010400780c */ /* 0x001fda0003f06270 */
[----:B------:R-:W-:Y:S05]  /*0030*/  @!P0 EXIT ;  /* 0x000000000000894d */ /* 0x000fea0003800000 */
[----:B------:R-:W0:Y:S01]  /*0040*/  S2R R0, SR_TID.X ;  /* 0x0000000000007919 */ /* 0x000e220000002100 */
[----:B------:R-:W1:Y:S01]  /*0050*/  LDCU UR5, c[0x0][0x39c] ;  /* 0x00007380ff0577ac */ /* 0x000e620008000800 */
[----:B------:R-:W0:Y:S01]  /*0060*/  S2UR UR4, SR_CTAID.X ;  /* 0x00000000000479c3 */ /* 0x000e220000002500 */
[----:B------:R-:W2:Y:S07]  /*0070*/  LDCU.64 UR6, c[0x0][0x358] ;  /* 0x00006b00ff0677ac */ /* 0x000eae0008000a00 */
[----:B------:R-:W0:Y:S01]  /*0080*/  LDC R9, c[0x0][0x360] ;  /* 0x0000d800ff097b82 */ /* 0x000e220000000800 */
[----:B-1----:R-:W-:Y:S01]  /*0090*/  UISETP.GE.AND UP0, UPT, UR5, 0x1, UPT ;  /* 0x000000010500788c */ /* 0x002fe2000bf06270 */
[----:B0-----:R-:W-:-:S08]  /*00a0*/  IMAD R9, R9, UR4, R0 ;  /* 0x0000000409097c24 */ /* 0x001fd0000f8e0200 */
[----:B--2---:R-:W-:Y:S05]  /*00b0*/  BRA.U !UP0, `(.L_x_0) ;  /* 0x0000000508147547 */ /* 0x004fea000b800000 */
[----:B------:R-:W-:-:S05]  /*00c0*/  UMOV UR4, URZ ;  /* 0x000000ff00047c82 */ /* 0x000fca0008000000 */
.L_x_4:
[----:B0-----:R-:W0:Y:S01]  /*00d0*/  LDC R4, c[0x0][0x388] ;  /* 0x0000e200ff047b82 */ /* 0x001e220000000800 */
[----:B------:R-:W1:Y:S01]  /*00e0*/  LDCU UR8, c[0x0][0x398] ;  /* 0x00007300ff0877ac */ /* 0x000e620008000800 */
[----:B------:R-:W-:Y:S01]  /*00f0*/  BSSY.RECONVERGENT B0, `(.L_x_1) ;  /* 0x0000035000007945 */ /* 0x000fe20003800200 */
[----:B------:R-:W2:Y:S05]  /*0100*/  LDCU UR5, c[0x0][0x38c] ;  /* 0x00007180ff0577ac */ /* 0x000eaa0008000800 */
[----:B------:R-:W3:Y:S01]  /*0110*/  LDC R6, c[0x0][0x3a4] ;  /* 0x0000e900ff067b82 */ /* 0x000ee20000000800 */
[----:B------:R-:W4:Y:S01]  /*0120*/  LDCU UR10, c[0x0][0x39c] ;  /* 0x00007380ff0a77ac */ /* 0x000f220008000800 */
[----:B------:R-:W5:Y:S01]  /*0130*/  LDCU UR11, c[0x0][0x39c] ;  /* 0x00007380ff0b77ac */ /* 0x000f620008000800 */
[----:B0-----:R-:W-:-:S04]  /*0140*/  IABS R5, R4 ;  /* 0x0000000400057213 */ /* 0x001fc80000000000 */
[----:B------:R-:W0:Y:S01]  /*0150*/  I2F.RP R0, R5 ;  /* 0x0000000500007306 */ /* 0x000e220000209400 */
[----:B---3--:R-:W-:-:S07]  /*0160*/  IMAD R11, R9, R6, UR4 ;  /* 0x00000004090b7e24 */ /* 0x008fce000f8e0206 */
[----:B0-----:R-:W0:Y:S02]  /*0170*/  MUFU.RCP R0, R0 ;  /* 0x0000000000007308 */ /* 0x001e240000001000 */
[----:B0-----:R-:W-:Y:S01]  /*0180*/  VIADD R2, R0, 0xffffffe ;  /* 0x0ffffffe00027836 */ /* 0x001fe20000000000 */
[----:B------:R-:W-:-:S05]  /*0190*/  IABS R0, R11 ;  /* 0x0000000b00007213 */ /* 0x000fca0000000000 */
[----:B------:R0:W3:Y:S02]  /*01a0*/  F2I.FTZ.U32.TRUNC.NTZ R3, R2 ;  /* 0x0000000200037305 */ /* 0x0000e4000021f000 */
[----:B0-----:R-:W-:Y:S02]  /*01b0*/  HFMA2 R2, -RZ, RZ, 0, 0 ;  /* 0x00000000ff027431 */ /* 0x001fe400000001ff */
[----:B---3--:R-:W-:-:S04]  /*01c0*/  IMAD.MOV R8, RZ, RZ, -R3 ;  /* 0x000000ffff087224 */ /* 0x008fc800078e0a03 */
[----:B------:R-:W-:-:S04]  /*01d0*/  IMAD R7, R8, R5, RZ ;  /* 0x0000000508077224 */ /* 0x000fc800078e02ff */
[----:B------:R-:W-:-:S06]  /*01e0*/  IMAD.HI.U32 R3, R3, R7, R2 ;  /* 0x0000000703037227 */ /* 0x000fcc00078e0002 */
[----:B------:R-:W-:-:S04]  /*01f0*/  IMAD.HI.U32 R3, R3, R0, RZ ;  /* 0x0000000003037227 */ /* 0x000fc800078e00ff */
[----:B------:R-:W-:-:S04]  /*0200*/  IMAD.MOV R6, RZ, RZ, -R3 ;  /* 0x000000ffff067224 */ /* 0x000fc800078e0a03 */
[C---:B------:R-:W-:Y:S02]  /*0210*/  IMAD R0, R5.reuse, R6, R0 ;  /* 0x0000000605007224 */ /* 0x040fe400078e0200 */
[----:B------:R-:W1:Y:S03]  /*0220*/  LDC.64 R6, c[0x0][0x390] ;  /* 0x0000e400ff067b82 */ /* 0x000e660000000a00 */
[----:B------:R-:W-:-:S13]  /*0230*/  ISETP.GT.U32.AND P1, PT, R5, R0, PT ;  /* 0x000000000500720c */ /* 0x000fda0003f24070 */
[----:B------:R-:W-:Y:S01]  /*0240*/  @!P1 IMAD.IADD R0, R0, 0x1, -R5 ;  /* 0x0000000100009824 */ /* 0x000fe200078e0a05 */
[----:B------:R-:W-:Y:S02]  /*0250*/  @!P1 IADD3 R3, PT, PT, R3, 0x1, RZ ;  /* 0x0000000103039810 */ /* 0x000fe40007ffe0ff */
[----:B------:R-:W-:Y:S02]  /*0260*/  ISETP.NE.AND P1, PT, R4, RZ, PT ;  /* 0x000000ff0400720c */ /* 0x000fe40003f25270 */
[----:B------:R-:W-:Y:S02]  /*0270*/  ISETP.GE.U32.AND P0, PT, R0, R5, PT ;  /* 0x000000050000720c */ /* 0x000fe40003f06070 */
[----:B------:R-:W-:-:S04]  /*0280*/  LOP3.LUT R0, R11, R4, RZ, 0x3c, !PT ;  /* 0x000000040b007212 */ /* 0x000fc800078e3cff */
[----:B------:R-:W-:-:S07]  /*0290*/  ISETP.GE.AND P2, PT, R0, RZ, PT ;  /* 0x000000ff0000720c */ /* 0x000fce0003f46270 */
[----:B------:R-:W-:-:S04]  /*02a0*/  @P0 VIADD R3, R3, 0x1 ;  /* 0x0000000103030836 */ /* 0x000fc80000000000 */
[----:B------:R-:W-:-:S05]  /*02b0*/  IMAD.MOV.U32 R13, RZ, RZ, R3 ;  /* 0x000000ffff0d7224 */ /* 0x000fca00078e0003 */
[----:B------:R-:W-:Y:S02]  /*02c0*/  @!P2 IADD3 R13, PT, PT, -R13, RZ, RZ ;  /* 0x000000ff0d0da210 */ /* 0x000fe40007ffe1ff */
[----:B------:R-:W-:-:S05]  /*02d0*/  @!P1 LOP3.LUT R13, RZ, R4, RZ, 0x33, !PT ;  /* 0x00000004ff0d9212 */ /* 0x000fca00078e33ff */
[----:B------:R-:W-:-:S04]  /*02e0*/  IMAD.MOV R3, RZ, RZ, -R13 ;  /* 0x000000ffff037224 */ /* 0x000fc800078e0a0d */
[----:B------:R-:W-:Y:S01]  /*02f0*/  IMAD R11, R4, R3, R11 ;  /* 0x00000003040b7224 */ /* 0x000fe200078e020b */
[----:B------:R-:W-:-:S04]  /*0300*/  I2FP.F32.S32 R3, R13 ;  /* 0x0000000d00037245 */ /* 0x000fc80000201400 */
[----:B------:R-:W-:Y:S01]  /*0310*/  I2FP.F32.S32 R0, R11 ;  /* 0x0000000b00007245 */ /* 0x000fe20000201400 */
[----:B-1----:R-:W-:-:S04]  /*0320*/  FFMA R6, R3, R6, UR8 ;  /* 0x0000000803067e23 */ /* 0x002fc80008000006 */
[----:B--2---:R-:W-:Y:S01]  /*0330*/  FFMA R4, R0, UR5, R7 ;  /* 0x0000000500047c23 */ /* 0x004fe20008000007 */
[----:B------:R-:W-:Y:S01]  /*0340*/  IMAD.MOV.U32 R0, RZ, RZ, RZ ;  /* 0x000000ffff007224 */ /* 0x000fe200078e00ff */
[----:B------:R-:W-:Y:S02]  /*0350*/  MOV R2, R6 ;  /* 0x0000000600027202 */ /* 0x000fe40000000f00 */
[----:B----45:R-:W-:-:S07]  /*0360*/  IMAD.MOV.U32 R3, RZ, RZ, R4 ;  /* 0x000000ffff037224 */ /* 0x030fce00078e0004 */
.L_x_3:
[----:B------:R-:W-:Y:S01]  /*0370*/  FMUL R7, R3, R3 ;  /* 0x0000000303077220 */ /* 0x000fe20000400000 */
[----:B------:R-:W-:-:S04]  /*0380*/  FMUL R8, R2, R2 ;  /* 0x0000000202087220 */ /* 0x000fc80000400000 */
[----:B------:R-:W-:-:S05]  /*0390*/  FADD R5, R7, R8 ;  /* 0x0000000807057221 */ /* 0x000fca0000000000 */
[----:B------:R-:W-:-:S13]  /*03a0*/  FSETP.GT.AND P0, PT, R5, 4, PT ;  /* 0x408000000500780b */ /* 0x000fda0003f04000 */
[----:B------:R-:W-:Y:S05]  /*03b0*/  @P0 BRA `(.L_x_2) ;  /* 0x0000000000200947 */ /* 0x000fea0003800000 */
[----:B------:R-:W-:Y:S02]  /*03c0*/  VIADD R0, R0, 0x1 ;  /* 0x0000000100007836 */ /* 0x000fe40000000000 */
[----:B------:R-:W-:Y:S01]  /*03d0*/  FADD R5, R3, R3 ;  /* 0x0000000303057221 */ /* 0x000fe20000000000 */
[----:B------:R-:W-:Y:S02]  /*03e0*/  FADD R3, R7, -R8 ;  /* 0x8000000807037221 */ /* 0x000fe40000000000 */
[----:B------:R-:W-:Y:S01]  /*03f0*/  ISETP.NE.AND P0, PT, R0, UR11, PT ;  /* 0x0000000b00007c0c */ /* 0x000fe2000bf05270 */
[----:B------:R-:W-:Y:S01]  /*0400*/  FFMA R2, R5, R2, R6 ;  /* 0x0000000205027223 */ /* 0x000fe20000000006 */
[----:B------:R-:W-:-:S11]  /*0410*/  FADD R3, R4, R3 ;  /* 0x0000000304037221 */ /* 0x000fd60000000000 */
[----:B------:R-:W-:Y:S05]  /*0420*/  @P0 BRA `(.L_x_3) ;  /* 0xfffffffc00d00947 */ /* 0x000fea000383ffff */
[----:B------:R-:W-:-:S07]  /*0430*/  MOV R0, UR10 ;  /* 0x0000000a00007c02 */ /* 0x000fce0008000f00 */
.L_x_2:
[----:B------:R-:W-:Y:S05]  /*0440*/  BSYNC.RECONVERGENT B0 ;  /* 0x0000000000007941 */ /* 0x000fea0003800200 */
.L_x_1:
[----:B------:R-:W0:Y:S01]  /*0450*/  LDC.64 R4, c[0x0][0x3a0] ;  /* 0x0000e800ff047b82 */ /* 0x000e220000000a00 */
[----:B------:R-:W1:Y:S01]  /*0460*/  LDCU.64 UR8, c[0x0][0x380] ;  /* 0x00007000ff0877ac */ /* 0x000e620008000a00 */
[----:B------:R-:W-:Y:S01]  /*0470*/  UIADD3 UR5, UPT, UPT, UR4, 0x1, URZ ;  /* 0x0000000104057890 */ /* 0x000fe2000fffe0ff */
[----:B0-----:R-:W-:-:S05]  /*0480*/  IMAD R3, R13, R4, RZ ;  /* 0x000000040d037224 */ /* 0x001fca00078e02ff */
[----:B-1----:R-:W-:-:S04]  /*0490*/  IADD3 R2, P0, PT, R3, UR8, RZ ;  /* 0x0000000803027c10 */ /* 0x002fc8000ff1e0ff */
[----:B------:R-:W-:Y:S02]  /*04a0*/  LEA.HI.X.SX32 R3, R3, UR9, 0x1, P0 ;  /* 0x0000000903037c11 */ /* 0x000fe400080f0eff */
[----:B------:R-:W-:Y:S01]  /*04b0*/  ISETP.NE.AND P0, PT, R5, UR5, PT ;  /* 0x0000000505007c0c */ /* 0x000fe2000bf05270 */
[----:B------:R-:W-:-:S05]  /*04c0*/  IMAD.WIDE R2, R11, 0x4, R2 ;  /* 0x000000040b027825 */ /* 0x000fca00078e0202 */
[----:B------:R0:W-:Y:S07]  /*04d0*/  STG.E desc[UR6][R2.64], R0 ;  /* 0x0000000002007986 */ /* 0x0001ee000c101906 */
[----:B------:R-:W-:Y:S05]  /*04e0*/  @!P0 EXIT ;  /* 0x000000000000894d */ /* 0x000fea0003800000 */
[----:B------:R-:W-:Y:S01]  /*04f0*/  UMOV UR4, UR5 ;  /* 0x0000000500047c82 */ /* 0x000fe20008000000 */
[----:B------:R-:W-:Y:S05]  /*0500*/  BRA `(.L_x_4) ;  /* 0xfffffff800f07947 */ /* 0x000fea000383ffff */
.L_x_0:
[C---:B------:R-:W-:Y:S01]  /*0510*/  ISETP.GE.U32.AND P1, PT, R4.reuse, 0x4, PT ;  /* 0x000000040400780c */ /* 0x040fe20003f26070 */
[----:B------:R-:W-:Y:S01]  /*0520*/  IMAD.MOV.U32 R8, RZ, RZ, RZ ;  /* 0x000000ffff087224 */ /* 0x000fe200078e00ff */
[----:B------:R-:W-:-:S04]  /*0530*/  LOP3.LUT R18, R4, 0x3, RZ, 0xc0, !PT ;  /* 0x0000000304127812 */ /* 0x000fc800078ec0ff */
[----:B------:R-:W-:-:S07]  /*0540*/  ISETP.NE.AND P0, PT, R18, RZ, PT ;  /* 0x000000ff1200720c */ /* 0x000fce0003f05270 */
[----:B------:R-:W-:Y:S06]  /*0550*/  @!P1 BRA `(.L_x_5) ;  /* 0x0000000400d89947 */ /* 0x000fec0003800000 */
[----:B------:R-:W0:Y:S01]  /*0560*/  LDC R0, c[0x0][0x388] ;  /* 0x0000e200ff007b82 */ /* 0x000e220000000800 */
[----:B------:R-:W-:Y:S01]  /*0570*/  LOP3.LUT R8, R4, 0x7ffffffc, RZ, 0xc0, !PT ;  /* 0x7ffffffc04087812 */ /* 0x000fe200078ec0ff */
[----:B------:R-:W-:Y:S01]  /*0580*/  IMAD R4, R9, R4, 0x3 ;  /* 0x0000000309047424 */ /* 0x000fe200078e0204 */
[----:B------:R-:W1:Y:S01]  /*0590*/  LDCU UR4, c[0x0][0x3a0] ;  /* 0x00007400ff0477ac */ /* 0x000e620008000800 */
[----:B------:R-:W2:Y:S04]  /*05a0*/  LDCU.64 UR8, c[0x0][0x380] ;  /* 0x00007000ff0877ac */ /* 0x000ea80008000a00 */
[----:B------:R-:W3:Y:S01]  /*05b0*/  LDC R7, c[0x0][0x388] ;  /* 0x0000e200ff077b82 */ /* 0x000ee20000000800 */
[----:B0-----:R-:W-:-:S04]  /*05c0*/  IABS R6, R0 ;  /* 0x0000000000067213 */ /* 0x001fc80000000000 */
[----:B------:R-:W0:Y:S08]  /*05d0*/  I2F.RP R0, R6 ;  /* 0x0000000600007306 */ /* 0x000e300000209400 */
[----:B0-----:R-:W0:Y:S02]  /*05e0*/  MUFU.RCP R0, R0 ;  /* 0x0000000000007308 */ /* 0x001e240000001000 */
[----:B0-----:R-:W-:-:S02]  /*05f0*/  VIADD R2, R0, 0xffffffe ;  /* 0x0ffffffe00027836 */ /* 0x001fc40000000000 */
[----:B------:R-:W-:-:S04]  /*0600*/  IMAD.MOV R0, RZ, RZ, -R8 ;  /* 0x000000ffff007224 */ /* 0x000fc800078e0a08 */
[----:B------:R0:W4:Y:S02]  /*0610*/  F2I.FTZ.U32.TRUNC.NTZ R3, R2 ;  /* 0x0000000200037305 */ /* 0x000124000021f000 */
[----:B0-----:R-:W-:Y:S01]  /*0620*/  IMAD.MOV.U32 R2, RZ, RZ, RZ ;  /* 0x000000ffff027224 */ /* 0x001fe200078e00ff */
[----:B----4-:R-:W-:-:S05]  /*0630*/  IADD3 R5, PT, PT, RZ, -R3, RZ ;  /* 0x80000003ff057210 */ /* 0x010fca0007ffe0ff */
[----:B------:R-:W-:-:S04]  /*0640*/  IMAD R5, R5, R6, RZ ;  /* 0x0000000605057224 */ /* 0x000fc800078e02ff */
[----:B-123--:R-:W-:-:S07]  /*0650*/  IMAD.HI.U32 R5, R3, R5, R2 ;  /* 0x0000000503057227 */ /* 0x00efce00078e0002 */
.L_x_6:
[----:B0-----:R-:W-:Y:S01]  /*0660*/  IABS R15, R7 ;  /* 0x00000007000f7213 */ /* 0x001fe20000000000 */
[C---:B------:R-:W-:Y:S01]  /*0670*/  VIADD R14, R4.reuse, 0xfffffffe ;  /* 0xfffffffe040e7836 */ /* 0x040fe20000000000 */
[----:B------:R-:W-:Y:S01]  /*0680*/  IADD3 R12, PT, PT, R4, -0x3, RZ ;  /* 0xfffffffd040c7810 */ /* 0x000fe20007ffe0ff */
[----:B------:R-:W-:Y:S01]  /*0690*/  VIADD R0, R0, 0x4 ;  /* 0x0000000400007836 */ /* 0x000fe20000000000 */
[----:B------:R-:W0:Y:S01]  /*06a0*/  I2F.RP R10, R15 ;  /* 0x0000000f000a7306 */ /* 0x000e220000209400 */
[----:B------:R-:W-:Y:S02]  /*06b0*/  IABS R22, R4 ;  /* 0x0000000400167213 */ /* 0x000fe40000000000 */
[----:B------:R-:W-:Y:S02]  /*06c0*/  IABS R2, R12 ;  /* 0x0000000c00027213 */ /* 0x000fe40000000000 */
[----:B------:R-:W-:-:S03]  /*06d0*/  IABS R11, R14 ;  /* 0x0000000e000b7213 */ /* 0x000fc60000000000 */
[----:B------:R-:W-:-:S04]  /*06e0*/  IMAD.HI.U32 R16, R5, R2, RZ ;  /* 0x0000000205107227 */ /* 0x000fc800078e00ff */
[----:B------:R-:W-:Y:S01]  /*06f0*/  IMAD.MOV R17, RZ, RZ, -R16 ;  /* 0x000000ffff117224 */ /* 0x000fe200078e0a10 */
[----:B0-----:R-:W0:Y:S03]  /*0700*/  MUFU.RCP R10, R10 ;  /* 0x0000000a000a7308 */ /* 0x001e260000001000 */
[----:B------:R-:W-:Y:S02]  /*0710*/  IMAD R17, R15, R17, R2 ;  /* 0x000000110f117224 */ /* 0x000fe400078e0202 */
[----:B------:R-:W-:-:S03]  /*0720*/  HFMA2 R2, -RZ, RZ, 0, 0 ;  /* 0x00000000ff027431 */ /* 0x000fc600000001ff */
[----:B------:R-:W-:Y:S01]  /*0730*/  ISETP.GT.U32.AND P4, PT, R6, R17, PT ;  /* 0x000000110600720c */ /* 0x000fe20003f84070 */
[----:B0-----:R-:W-:Y:S02]  /*0740*/  VIADD R3, R10, 0xffffffe ;  /* 0x0ffffffe0a037836 */ /* 0x001fe40000000000 */
[----:B------:R-:W-:-:S10]  /*0750*/  VIADD R10, R4, 0xffffffff ;  /* 0xffffffff040a7836 */ /* 0x000fd40000000000 */
[----:B------:R-:W-:Y:S01]  /*0760*/  @!P4 IMAD.IADD R17, R17, 0x1, -R15 ;  /* 0x000000011111c824 */ /* 0x000fe200078e0a0f */
[----:B------:R-:W0:Y:S01]  /*0770*/  F2I.FTZ.U32.TRUNC.NTZ R3, R3 ;  /* 0x0000000300037305 */ /* 0x000e22000021f000 */
[----:B------:R-:W-:-:S03]  /*0780*/  @!P4 VIADD R16, R16, 0x1 ;  /* 0x000000011010c836 */ /* 0x000fc60000000000 */
[----:B------:R-:W-:Y:S02]  /*0790*/  ISETP.GE.U32.AND P3, PT, R17, R6, PT ;  /* 0x000000061100720c */ /* 0x000fe40003f66070 */
[----:B------:R-:W-:Y:S02]  /*07a0*/  MOV R6, R15 ;  /* 0x0000000f00067202 */ /* 0x000fe40000000f00 */
[----:B0-----:R-:W-:-:S09]  /*07b0*/  IADD3 R20, PT, PT, RZ, -R3, RZ ;  /* 0x80000003ff147210 */ /* 0x001fd20007ffe0ff */
[----:B------:R-:W-:Y:S02]  /*07c0*/  @P3 VIADD R16, R16, 0x1 ;  /* 0x0000000110103836 */ /* 0x000fe40000000000 */
[----:B------:R-:W-:Y:S01]  /*07d0*/  IMAD R5, R20, R15, RZ ;  /* 0x0000000f14057224 */ /* 0x000fe200078e02ff */
[----:B------:R-:W-:-:S03]  /*07e0*/  IABS R20, R10 ;  /* 0x0000000a00147213 */ /* 0x000fc60000000000 */
[----:B------:R-:W-:-:S04]  /*07f0*/  IMAD.HI.U32 R5, R3, R5, R2 ;  /* 0x0000000503057227 */ /* 0x000fc800078e0002 */
[----:B------:R-:W-:Y:S02]  /*0800*/  IMAD.MOV.U32 R2, RZ, RZ, R11 ;  /* 0x000000ffff027224 */ /* 0x000fe400078e000b */
[----:B------:R-:W-:-:S04]  /*0810*/  IMAD.HI.U32 R11, R5, R20, RZ ;  /* 0x00000014050b7227 */ /* 0x000fc800078e00ff */
[----:B------:R-:W-:-:S04]  /*0820*/  IMAD.HI.U32 R13, R5, R2, RZ ;  /* 0x00000002050d7227 */ /* 0x000fc800078e00ff */
[----:B------:R-:W-:Y:S01]  /*0830*/  IMAD.MOV R21, RZ, RZ, -R11 ;  /* 0x000000ffff157224 */ /* 0x000fe200078e0a0b */
[----:B------:R-:W-:Y:S01]  /*0840*/  IADD3 R19, PT, PT, -R13, RZ, RZ ;  /* 0x000000ff0d137210 */ /* 0x000fe20007ffe1ff */
[----:B------:R-:W-:-:S04]  /*0850*/  IMAD.HI.U32 R3, R5, R22, RZ ;  /* 0x0000001605037227 */ /* 0x000fc800078e00ff */
[C---:B------:R-:W-:Y:S01]  /*0860*/  IMAD R17, R15.reuse, R19, R2 ;  /* 0x000000130f117224 */ /* 0x040fe200078e0202 */
[----:B------:R-:W-:Y:S01]  /*0870*/  LOP3.LUT R2, R12, R7, RZ, 0x3c, !PT ;  /* 0x000000070c027212 */ /* 0x000fe200078e3cff */
[C---:B------:R-:W-:Y:S02]  /*0880*/  IMAD R19, R15.reuse, R21, R20 ;  /* 0x000000150f137224 */ /* 0x040fe400078e0214 */
[----:B------:R-:W-:Y:S01]  /*0890*/  IMAD.MOV R23, RZ, RZ, -R3 ;  /* 0x000000ffff177224 */ /* 0x000fe200078e0a03 */
[C---:B------:R-:W-:Y:S02]  /*08a0*/  ISETP.GT.U32.AND P6, PT, R6.reuse, R17, PT ;  /* 0x000000110600720c */ /* 0x040fe40003fc4070 */
[----:B------:R-:W-:Y:S01]  /*08b0*/  ISETP.GT.U32.AND P1, PT, R6, R19, PT ;  /* 0x000000130600720c */ /* 0x000fe20003f24070 */
[----:B------:R-:W-:Y:S01]  /*08c0*/  IMAD R21, R15, R23, R22 ;  /* 0x000000170f157224 */ /* 0x000fe200078e0216 */
[----:B------:R-:W-:Y:S02]  /*08d0*/  ISETP.GE.AND P5, PT, R2, RZ, PT ;  /* 0x000000ff0200720c */ /* 0x000fe40003fa6270 */
[----:B------:R-:W-:-:S02]  /*08e0*/  LOP3.LUT R2, R14, R7, RZ, 0x3c, !PT ;  /* 0x000000070e027212 */ /* 0x000fc400078e3cff */
[----:B------:R-:W-:-:S05]  /*08f0*/  ISETP.GT.U32.AND P2, PT, R6, R21, PT ;  /* 0x000000150600720c */ /* 0x000fca0003f44070 */
[----:B------:R-:W-:Y:S01]  /*0900*/  @!P6 IADD3 R17, PT, PT, R17, -R15, RZ ;  /* 0x8000000f1111e210 */ /* 0x000fe20007ffe0ff */
[----:B------:R-:W-:Y:S01]  /*0910*/  @!P6 VIADD R13, R13, 0x1 ;  /* 0x000000010d0de836 */ /* 0x000fe20000000000 */
[----:B------:R-:W-:Y:S01]  /*0920*/  ISETP.NE.AND P6, PT, R7, RZ, PT ;  /* 0x000000ff0700720c */ /* 0x000fe20003fc5270 */
[--C-:B------:R-:W-:Y:S01]  /*0930*/  @!P1 IMAD.IADD R19, R19, 0x1, -R15.reuse ;  /* 0x0000000113139824 */ /* 0x100fe200078e0a0f */
[-C--:B------:R-:W-:Y:S01]  /*0940*/  ISETP.GE.U32.AND P3, PT, R17, R6.reuse, PT ;  /* 0x000000061100720c */ /* 0x080fe20003f66070 */
[----:B------:R-:W-:Y:S01]  /*0950*/  @!P1 VIADD R11, R11, 0x1 ;  /* 0x000000010b0b9836 */ /* 0x000fe20000000000 */
[----:B------:R-:W-:Y:S02]  /*0960*/  @!P5 IADD3 R16, PT, PT, -R16, RZ, RZ ;  /* 0x000000ff1010d210 */ /* 0x000fe40007ffe1ff */
[----:B------:R-:W-:Y:S01]  /*0970*/  ISETP.GE.U32.AND P4, PT, R19, R6, PT ;  /* 0x000000061300720c */ /* 0x000fe20003f86070 */
[----:B------:R-:W-:Y:S01]  /*0980*/  @!P2 IMAD.IADD R21, R21, 0x1, -R15 ;  /* 0x000000011515a824 */ /* 0x000fe200078e0a0f */
[-C--:B------:R-:W-:Y:S01]  /*0990*/  LOP3.LUT R17, R10, R7.reuse, RZ, 0x3c, !PT ;  /* 0x000000070a117212 */ /* 0x080fe200078e3cff */
[----:B------:R-:W-:Y:S01]  /*09a0*/  @!P2 VIADD R3, R3, 0x1 ;  /* 0x000000010303a836 */ /* 0x000fe20000000000 */
[----:B------:R-:W-:-:S02]  /*09b0*/  LOP3.LUT R15, RZ, R7, RZ, 0x33, !PT ;  /* 0x00000007ff0f7212 */ /* 0x000fc400078e33ff */
[----:B------:R-:W-:Y:S02]  /*09c0*/  ISETP.GE.U32.AND P5, PT, R21, R6, PT ;  /* 0x000000061500720c */ /* 0x000fe40003fa6070 */
[----:B------:R-:W-:Y:S02]  /*09d0*/  LOP3.LUT R19, R4, R7, RZ, 0x3c, !PT ;  /* 0x0000000704137212 */ /* 0x000fe400078e3cff */
[----:B------:R-:W-:Y:S02]  /*09e0*/  @P3 IADD3 R13, PT, PT, R13, 0x1, RZ ;  /* 0x000000010d0d3810 */ /* 0x000fe40007ffe0ff */
[----:B------:R-:W-:Y:S01]  /*09f0*/  ISETP.GE.AND P3, PT, R2, RZ, PT ;  /* 0x000000ff0200720c */ /* 0x000fe20003f66270 */
[----:B------:R-:W-:Y:S01]  /*0a00*/  @P4 VIADD R11, R11, 0x1 ;  /* 0x000000010b0b4836 */ /* 0x000fe20000000000 */
[----:B------:R-:W-:Y:S02]  /*0a10*/  ISETP.GE.AND P4, PT, R17, RZ, PT ;  /* 0x000000ff1100720c */ /* 0x000fe40003f86270 */
[----:B------:R-:W-:-:S02]  /*0a20*/  SEL R16, R15, R16, !P6 ;  /* 0x000000100f107207 */ /* 0x000fc40007000000 */
[----:B------:R-:W-:Y:S01]  /*0a30*/  ISETP.GE.AND P1, PT, R19, RZ, PT ;  /* 0x000000ff1300720c */ /* 0x000fe20003f26270 */
[----:B------:R-:W-:Y:S01]  /*0a40*/  @P5 VIADD R3, R3, 0x1 ;  /* 0x0000000103035836 */ /* 0x000fe20000000000 */
[C---:B------:R-:W-:Y:S01]  /*0a50*/  IADD3 R17, PT, PT, -R16.reuse, RZ, RZ ;  /* 0x000000ff10117210 */ /* 0x040fe20007ffe1ff */
[----:B------:R-:W-:Y:S02]  /*0a60*/  IMAD R19, R16, UR4, RZ ;  /* 0x0000000410137c24 */ /* 0x000fe4000f8e02ff */
[----:B------:R-:W-:Y:S01]  /*0a70*/  IMAD.MOV.U32 R16, RZ, RZ, R13 ;  /* 0x000000ffff107224 */ /* 0x000fe200078e000d */
[----:B------:R-:W-:Y:S01]  /*0a80*/  MOV R20, R3 ;  /* 0x0000000300147202 */ /* 0x000fe20000000f00 */
[----:B------:R-:W-:Y:S01]  /*0a90*/  IMAD R13, R7, R17, R12 ;  /* 0x00000011070d7224 */ /* 0x000fe200078e020c */
[C---:B------:R-:W-:Y:S01]  /*0aa0*/  IADD3 R2, P2, PT, R19.reuse, UR8, RZ ;  /* 0x0000000813027c10 */ /* 0x040fe2000ff5e0ff */
[----:B------:R-:W-:Y:S02]  /*0ab0*/  @!P3 IMAD.MOV R16, RZ, RZ, -R16 ;  /* 0x000000ffff10b224 */ /* 0x000fe400078e0a10 */
[----:B------:R-:W-:Y:S01]  /*0ac0*/  @!P4 IMAD.MOV R11, RZ, RZ, -R11 ;  /* 0x000000ffff0bc224 */ /* 0x000fe200078e0a0b */
[----:B------:R-:W-:-:S02]  /*0ad0*/  LEA.HI.X.SX32 R3, R19, UR9, 0x1, P2 ;  /* 0x0000000913037c11 */ /* 0x000fc400090f0eff */
[----:B------:R-:W-:Y:S02]  /*0ae0*/  @!P1 IADD3 R20, PT, PT, -R20, RZ, RZ ;  /* 0x000000ff14149210 */ /* 0x000fe40007ffe1ff */
[----:B------:R-:W-:Y:S01]  /*0af0*/  SEL R16, R15, R16, !P6 ;  /* 0x000000100f107207 */ /* 0x000fe20007000000 */
[----:B------:R-:W-:Y:S01]  /*0b00*/  IMAD.WIDE R2, R13, 0x4, R2 ;  /* 0x000000040d027825 */ /* 0x000fe200078e0202 */
[C---:B------:R-:W-:Y:S02]  /*0b10*/  SEL R12, R15.reuse, R11, !P6 ;  /* 0x0000000b0f0c7207 */ /* 0x040fe40007000000 */
[----:B------:R-:W-:Y:S01]  /*0b20*/  SEL R11, R15, R20, !P6 ;  /* 0x000000140f0b7207 */ /* 0x000fe20007000000 */
[----:B------:R-:W-:Y:S01]  /*0b30*/  IMAD R13, R16, UR4, RZ ;  /* 0x00000004100d7c24 */ /* 0x000fe2000f8e02ff */
[----:B------:R0:W-:Y:S01]  /*0b40*/  STG.E desc[UR6][R2.64], RZ ;  /* 0x000000ff02007986 */ /* 0x0001e2000c101906 */
[----:B------:R-:W-:Y:S02]  /*0b50*/  IMAD R15, R12, UR4, RZ ;  /* 0x000000040c0f7c24 */ /* 0x000fe4000f8e02ff */
[----:B------:R-:W-:-:S02]  /*0b60*/  IMAD.MOV R19, RZ, RZ, -R16 ;  /* 0x000000ffff137224 */ /* 0x000fc400078e0a10 */
[----:B------:R-:W-:Y:S01]  /*0b70*/  IMAD R20, R11, UR4, RZ ;  /* 0x000000040b147c24 */ /* 0x000fe2000f8e02ff */
[----:B------:R-:W-:Y:S01]  /*0b80*/  IADD3 R16, P2, PT, R15, UR8, RZ ;  /* 0x000000080f107c10 */ /* 0x000fe2000ff5e0ff */
[----:B------:R-:W-:Y:S01]  /*0b90*/  IMAD.MOV R21, RZ, RZ, -R12 ;  /* 0x000000ffff157224 */ /* 0x000fe200078e0a0c */
[----:B------:R-:W-:Y:S01]  /*0ba0*/  IADD3 R12, P1, PT, R13, UR8, RZ ;  /* 0x000000080d0c7c10 */ /* 0x000fe2000ff3e0ff */
[C---:B------:R-:W-:Y:S01]  /*0bb0*/  IMAD R19, R7.reuse, R19, R14 ;  /* 0x0000001307137224 */ /* 0x040fe200078e020e */
[C---:B------:R-:W-:Y:S01]  /*0bc0*/  IADD3 R14, P3, PT, R20.reuse, UR8, RZ ;  /* 0x00000008140e7c10 */ /* 0x040fe2000ff7e0ff */
[----:B------:R-:W-:Y:S01]  /*0bd0*/  IMAD R21, R7, R21, R10 ;  /* 0x0000001507157224 */ /* 0x000fe200078e020a */
[----:B------:R-:W-:Y:S02]  /*0be0*/  IADD3 R11, PT, PT, -R11, RZ, RZ ;  /* 0x000000ff0b0b7210 */ /* 0x000fe40007ffe1ff */
[----:B------:R-:W-:Y:S02]  /*0bf0*/  LEA.HI.X.SX32 R13, R13, UR9, 0x1, P1 ;  /* 0x000000090d0d7c11 */ /* 0x000fe400088f0eff */
[----:B------:R-:W-:Y:S01]  /*0c00*/  LEA.HI.X.SX32 R17, R15, UR9, 0x1, P2 ;  /* 0x000000090f117c11 */ /* 0x000fe200090f0eff */
[----:B------:R-:W-:Y:S01]  /*0c10*/  IMAD R11, R7, R11, R4 ;  /* 0x0000000b070b7224 */ /* 0x000fe200078e0204 */
[----:B------:R-:W-:Y:S01]  /*0c20*/  LEA.HI.X.SX32 R15, R20, UR9, 0x1, P3 ;  /* 0x00000009140f7c11 */ /* 0x000fe200098f0eff */
[----:B------:R-:W-:Y:S01]  /*0c30*/  IMAD.WIDE R12, R19, 0x4, R12 ;  /* 0x00000004130c7825 */ /* 0x000fe200078e020c */
[----:B------:R-:W-:-:S03]  /*0c40*/  ISETP.NE.AND P1, PT, R0, RZ, PT ;  /* 0x000000ff0000720c */ /* 0x000fc60003f25270 */
[----:B------:R-:W-:Y:S01]  /*0c50*/  IMAD.WIDE R16, R21, 0x4, R16 ;  /* 0x0000000415107825 */ /* 0x000fe200078e0210 */
[----:B------:R0:W-:Y:S03]  /*0c60*/  STG.E desc[UR6][R12.64], RZ ;  /* 0x000000ff0c007986 */ /* 0x0001e6000c101906 */
[----:B------:R-:W-:Y:S01]  /*0c70*/  IMAD.WIDE R14, R11, 0x4, R14 ;  /* 0x000000040b0e7825 */ /* 0x000fe200078e020e */
[----:B------:R0:W-:Y:S03]  /*0c80*/  STG.E desc[UR6][R16.64], RZ ;  /* 0x000000ff10007986 */ /* 0x0001e6000c101906 */
[----:B------:R-:W-:Y:S01]  /*0c90*/  VIADD R4, R4, 0x4 ;  /* 0x0000000404047836 */ /* 0x000fe20000000000 */
[----:B------:R0:W-:Y:S01]  /*0ca0*/  STG.E desc[UR6][R14.64], RZ ;  /* 0x000000ff0e007986 */ /* 0x0001e2000c101906 */
[----:B------:R-:W-:Y:S05]  /*0cb0*/  @P1 BRA `(.L_x_6) ;  /* 0xfffffff800681947 */ /* 0x000fea000383ffff */
.L_x_5:
[----:B------:R-:W-:Y:S05]  /*0cc0*/  @!P0 EXIT ;  /* 0x000000000000894d */ /* 0x000fea0003800000 */
[----:B------:R-:W0:Y:S01]  /*0cd0*/  LDC R0, c[0x0][0x3a4] ;  /* 0x0000e900ff007b82 */ /* 0x000e220000000800 */
[----:B------:R-:W-:Y:S02]  /*0ce0*/  ISETP.NE.AND P1, PT, R18, 0x1, PT ;  /* 0x000000011200780c */ /* 0x000fe40003f25270 */
[----:B0-----:R-:W-:-:S04]  /*0cf0*/  LOP3.LUT R2, R0, 0x1, RZ, 0xc0, !PT ;  /* 0x0000000100027812 */ /* 0x001fc800078ec0ff */
[----:B------:R-:W-:-:S07]  /*0d00*/  ISETP.NE.U32.AND P0, PT, R2, 0x1, PT ;  /* 0x000000010200780c */ /* 0x000fce0003f05070 */
[----:B------:R-:W-:Y:S06]  /*0d10*/  @!P1 BRA `(.L_x_7) ;  /* 0x0000000000f09947 */ /* 0x000fec0003800000 */
[----:B------:R-:W0:Y:S01]  /*0d20*/  LDC R4, c[0x0][0x388] ;  /* 0x0000e200ff047b82 */ /* 0x000e220000000800 */
[----:B------:R-:W1:Y:S01]  /*0d30*/  LDCU UR4, c[0x0][0x3a4] ;  /* 0x00007480ff0477ac */ /* 0x000e620008000800 */
[----:B------:R-:W2:Y:S01]  /*0d40*/  LDCU.64 UR8, c[0x0][0x380] ;  /* 0x00007000ff0877ac */ /* 0x000ea20008000a00 */
[----:B-1----:R-:W-:Y:S01]  /*0d50*/  IMAD R7, R9, UR4, R8 ;  /* 0x0000000409077c24 */ /* 0x002fe2000f8e0208 */
[----:B------:R-:W1:Y:S01]  /*0d60*/  LDCU UR4, c[0x0][0x3a0] ;  /* 0x00007400ff0477ac */ /* 0x000e620008000800 */
[----:B------:R-:W-:Y:S02]  /*0d70*/  IADD3 R8, PT, PT, R8, 0x2, RZ ;  /* 0x0000000208087810 */ /* 0x000fe40007ffe0ff */
[----:B------:R-:W-:Y:S01]  /*0d80*/  VIADD R5, R7, 0x1 ;  /* 0x0000000107057836 */ /* 0x000fe20000000000 */
[----:B0-----:R-:W-:-:S04]  /*0d90*/  IABS R13, R4 ;  /* 0x00000004000d7213 */ /* 0x001fc80000000000 */
[----:B------:R-:W0:Y:S01]  /*0da0*/  I2F.RP R6, R13 ;  /* 0x0000000d00067306 */ /* 0x000e220000209400 */
[----:B------:R-:W-:-:S07]  /*0db0*/  IABS R12, R5 ;  /* 0x00000005000c7213 */ /* 0x000fce0000000000 */
[----:B0-----:R-:W0:Y:S02]  /*0dc0*/  MUFU.RCP R6, R6 ;  /* 0x0000000600067308 */ /* 0x001e240000001000 */
[----:B0-----:R-:W-:-:S06]  /*0dd0*/  IADD3 R2, PT, PT, R6, 0xffffffe, RZ ;  /* 0x0ffffffe06027810 */ /* 0x001fcc0007ffe0ff */
[----:B------:R0:W3:Y:S02]  /*0de0*/  F2I.FTZ.U32.TRUNC.NTZ R3, R2 ;  /* 0x0000000200037305 */ /* 0x0000e4000021f000 */
[----:B0-----:R-:W-:Y:S02]  /*0df0*/  HFMA2 R2, -RZ, RZ, 0, 0 ;  /* 0x00000000ff027431 */ /* 0x001fe400000001ff */
[----:B---3--:R-:W-:-:S04]  /*0e00*/  IMAD.MOV R10, RZ, RZ, -R3 ;  /* 0x000000ffff0a7224 */ /* 0x008fc800078e0a03 */
[----:B------:R-:W-:Y:S01]  /*0e10*/  IMAD R11, R10, R13, RZ ;  /* 0x0000000d0a0b7224 */ /* 0x000fe200078e02ff */
[----:B------:R-:W-:-:S03]  /*0e20*/  IABS R10, R7 ;  /* 0x00000007000a7213 */ /* 0x000fc60000000000 */
[----:B------:R-:W-:-:S04]  /*0e30*/  IMAD.HI.U32 R6, R3, R11, R2 ;  /* 0x0000000b03067227 */ /* 0x000fc800078e0002 */
[----:B------:R-:W-:Y:S02]  /*0e40*/  IMAD.MOV.U32 R3, RZ, RZ, R10 ;  /* 0x000000ffff037224 */ /* 0x000fe400078e000a */
[----:B------:R-:W-:Y:S02]  /*0e50*/  IMAD.MOV.U32 R11, RZ, RZ, R12 ;  /* 0x000000ffff0b7224 */ /* 0x000fe400078e000c */
[----:B------:R-:W-:-:S04]  /*0e60*/  IMAD.HI.U32 R2, R6, R3, RZ ;  /* 0x0000000306027227 */ /* 0x000fc800078e00ff */
[----:B------:R-:W-:Y:S01]  /*0e70*/  IMAD.HI.U32 R6, R6, R11, RZ ;  /* 0x0000000b06067227 */ /* 0x000fe200078e00ff */
[----:B------:R-:W-:-:S03]  /*0e80*/  IADD3 R10, PT, PT, -R2, RZ, RZ ;  /* 0x000000ff020a7210 */ /* 0x000fc60007ffe1ff */
[----:B------:R-:W-:Y:S02]  /*0e90*/  IMAD.MOV R12, RZ, RZ, -R6 ;  /* 0x000000ffff0c7224 */ /* 0x000fe400078e0a06 */
[C---:B------:R-:W-:Y:S02]  /*0ea0*/  IMAD R3, R13.reuse, R10, R3 ;  /* 0x0000000a0d037224 */ /* 0x040fe400078e0203 */
[C---:B------:R-:W-:Y:S01]  /*0eb0*/  IMAD R10, R13.reuse, R12, R11 ;  /* 0x0000000c0d0a7224 */ /* 0x040fe200078e020b */
[----:B------:R-:W-:Y:S02]  /*0ec0*/  LOP3.LUT R11, RZ, R4, RZ, 0x33, !PT ;  /* 0x00000004ff0b7212 */ /* 0x000fe400078e33ff */
[C---:B------:R-:W-:Y:S02]  /*0ed0*/  ISETP.GT.U32.AND P5, PT, R13.reuse, R3, PT ;  /* 0x000000030d00720c */ /* 0x040fe40003fa4070 */
[----:B------:R-:W-:-:S11]  /*0ee0*/  ISETP.GT.U32.AND P6, PT, R13, R10, PT ;  /* 0x0000000a0d00720c */ /* 0x000fd60003fc4070 */
[----:B------:R-:W-:Y:S02]  /*0ef0*/  @!P5 IMAD.IADD R3, R3, 0x1, -R13 ;  /* 0x000000010303d824 */ /* 0x000fe400078e0a0d */
[-C--:B------:R-:W-:Y:S01]  /*0f00*/  @!P6 IADD3 R10, PT, PT, R10, -R13.reuse, RZ ;  /* 0x8000000d0a0ae210 */ /* 0x080fe20007ffe0ff */
[----:B------:R-:W-:Y:S02]  /*0f10*/  @!P5 VIADD R2, R2, 0x1 ;  /* 0x000000010202d836 */ /* 0x000fe40000000000 */
[-C--:B------:R-:W-:Y:S01]  /*0f20*/  ISETP.GE.U32.AND P3, PT, R3, R13.reuse, PT ;  /* 0x0000000d0300720c */ /* 0x080fe20003f66070 */
[----:B------:R-:W-:Y:S01]  /*0f30*/  @!P6 VIADD R6, R6, 0x1 ;  /* 0x000000010606e836 */ /* 0x000fe20000000000 */
[----:B------:R-:W-:Y:S02]  /*0f40*/  ISETP.GE.U32.AND P4, PT, R10, R13, PT ;  /* 0x0000000d0a00720c */ /* 0x000fe40003f86070 */
[-C--:B------:R-:W-:Y:S02]  /*0f50*/  LOP3.LUT R3, R7, R4.reuse, RZ, 0x3c, !PT ;  /* 0x0000000407037212 */ /* 0x080fe400078e3cff */
[----:B------:R-:W-:-:S02]  /*0f60*/  LOP3.LUT R10, R5, R4, RZ, 0x3c, !PT ;  /* 0x00000004050a7212 */ /* 0x000fc400078e3cff */
[----:B------:R-:W-:Y:S02]  /*0f70*/  ISETP.GE.AND P2, PT, R3, RZ, PT ;  /* 0x000000ff0300720c */ /* 0x000fe40003f46270 */
[----:B------:R-:W-:-:S03]  /*0f80*/  ISETP.GE.AND P1, PT, R10, RZ, PT ;  /* 0x000000ff0a00720c */ /* 0x000fc60003f26270 */
[----:B------:R-:W-:Y:S02]  /*0f90*/  @P3 IADD3 R2, PT, PT, R2, 0x1, RZ ;  /* 0x0000000102023810 */ /* 0x000fe40007ffe0ff */
[----:B------:R-:W-:Y:S01]  /*0fa0*/  @P4 VIADD R6, R6, 0x1 ;  /* 0x0000000106064836 */ /* 0x000fe20000000000 */
[----:B------:R-:W-:-:S05]  /*0fb0*/  ISETP.NE.AND P3, PT, R4, RZ, PT ;  /* 0x000000ff0400720c */ /* 0x000fca0003f65270 */
[----:B------:R-:W-:Y:S02]  /*0fc0*/  @!P2 IADD3 R2, PT, PT, -R2, RZ, RZ ;  /* 0x000000ff0202a210 */ /* 0x000fe40007ffe1ff */
[----:B------:R-:W-:Y:S02]  /*0fd0*/  @!P1 IMAD.MOV R6, RZ, RZ, -R6 ;  /* 0x000000ffff069224 */ /* 0x000fe400078e0a06 */
[----:B------:R-:W-:-:S03]  /*0fe0*/  SEL R3, R11, R2, !P3 ;  /* 0x000000020b037207 */ /* 0x000fc60005800000 */
[----:B------:R-:W-:Y:S02]  /*0ff0*/  SEL R6, R11, R6, !P3 ;  /* 0x000000060b067207 */ /* 0x000fe40005800000 */
[C---:B-1----:R-:W-:Y:S01]  /*1000*/  IMAD R11, R3.reuse, UR4, RZ ;  /* 0x00000004030b7c24 */ /* 0x042fe2000f8e02ff */
[----:B------:R-:W-:Y:S02]  /*1010*/  IADD3 R12, PT, PT, -R3, RZ, RZ ;  /* 0x000000ff030c7210 */ /* 0x000fe40007ffe1ff */
[----:B------:R-:W-:Y:S02]  /*1020*/  IMAD R13, R6, UR4, RZ ;  /* 0x00000004060d7c24 */ /* 0x000fe4000f8e02ff */
[----:B--2---:R-:W-:Y:S01]  /*1030*/  IADD3 R10, P1, PT, R11, UR8, RZ ;  /* 0x000000080b0a7c10 */ /* 0x004fe2000ff3e0ff */
[----:B------:R-:W-:Y:S02]  /*1040*/  IMAD.MOV R6, RZ, RZ, -R6 ;  /* 0x000000ffff067224 */ /* 0x000fe400078e0a06 */
[----:B------:R-:W-:Y:S01]  /*1050*/  IADD3 R2, P2, PT, R13, UR8, RZ ;  /* 0x000000080d027c10 */ /* 0x000fe2000ff5e0ff */
[C---:B------:R-:W-:Y:S01]  /*1060*/  IMAD R7, R4.reuse, R12, R7 ;  /* 0x0000000c04077224 */ /* 0x040fe200078e0207 */
[----:B------:R-:W-:Y:S01]  /*1070*/  LEA.HI.X.SX32 R11, R11, UR9, 0x1, P1 ;  /* 0x000000090b0b7c11 */ /* 0x000fe200088f0eff */
[----:B------:R-:W-:Y:S01]  /*1080*/  IMAD R5, R4, R6, R5 ;  /* 0x0000000604057224 */ /* 0x000fe200078e0205 */
[----:B------:R-:W-:Y:S01]  /*1090*/  LEA.HI.X.SX32 R3, R13, UR9, 0x1, P2 ;  /* 0x000000090d037c11 */ /* 0x000fe200090f0eff */
[----:B------:R-:W-:-:S04]  /*10a0*/  IMAD.WIDE R10, R7, 0x4, R10 ;  /* 0x00000004070a7825 */ /* 0x000fc800078e020a */
[----:B------:R-:W-:Y:S01]  /*10b0*/  IMAD.WIDE R2, R5, 0x4, R2 ;  /* 0x0000000405027825 */ /* 0x000fe200078e0202 */
[----:B------:R0:W-:Y:S04]  /*10c0*/  STG.E desc[UR6][R10.64], RZ ;  /* 0x000000ff0a007986 */ /* 0x0001e8000c101906 */
[----:B------:R0:W-:Y:S02]  /*10d0*/  STG.E desc[UR6][R2.64], RZ ;  /* 0x000000ff02007986 */ /* 0x0001e4000c101906 */
.L_x_7:
[----:B------:R-:W-:Y:S05]  /*10e0*/  @P0 EXIT ;  /* 0x000000000000094d */ /* 0x000fea0003800000 */
[----:B------:R-:W1:Y:S01]  /*10f0*/  LDC R7, c[0x0][0x388] ;  /* 0x0000e200ff077b82 */ /* 0x000e620000000800 */
[----:B------:R-:W-:Y:S01]  /*1100*/  IMAD R8, R9, R0, R8 ;  /* 0x0000000009087224 */ /* 0x000fe200078e0208 */
[----:B------:R-:W2:Y:S04]  /*1110*/  LDCU UR4, c[0x0][0x3a0] ;  /* 0x00007400ff0477ac */ /* 0x000ea80008000800 */
[----:B------:R-:W-:Y:S01]  /*1120*/  IABS R0, R8 ;  /* 0x0000000800007213 */ /* 0x000fe20000000000 */
[----:B------:R-:W3:Y:S01]  /*1130*/  LDCU.64 UR8, c[0x0][0x380] ;  /* 0x00007000ff0877ac */ /* 0x000ee20008000a00 */
[----:B-1----:R-:W-:-:S04]  /*1140*/  IABS R5, R7 ;  /* 0x0000000700057213 */ /* 0x002fc80000000000 */
[----:B------:R-:W1:Y:S08]  /*1150*/  I2F.RP R4, R5 ;  /* 0x0000000500047306 */ /* 0x000e700000209400 */
[----:B-1----:R-:W1:Y:S02]  /*1160*/  MUFU.RCP R4, R4 ;  /* 0x0000000400047308 */ /* 0x002e640000001000 */
[----:B-1----:R-:W-:-:S06]  /*1170*/  VIADD R6, R4, 0xffffffe ;  /* 0x0ffffffe04067836 */ /* 0x002fcc0000000000 */
[----:B0-----:R-:W0:Y:S02]  /*1180*/  F2I.FTZ.U32.TRUNC.NTZ R3, R6 ;  /* 0x0000000600037305 */ /* 0x001e24000021f000 */
[----:B0-----:R-:W-:-:S05]  /*1190*/  IADD3 R2, PT, PT, RZ, -R3, RZ ;  /* 0x80000003ff027210 */ /* 0x001fca0007ffe0ff */
[----:B------:R-:W-:Y:S02]  /*11a0*/  IMAD R9, R2, R5, RZ ;  /* 0x0000000502097224 */ /* 0x000fe400078e02ff */
[----:B------:R-:W-:-:S04]  /*11b0*/  IMAD.MOV.U32 R2, RZ, RZ, RZ ;  /* 0x000000ffff027224 */ /* 0x000fc800078e00ff */
[----:B------:R-:W-:Y:S01]  /*11c0*/  IMAD.HI.U32 R9, R3, R9, R2 ;  /* 0x0000000903097227 */ /* 0x000fe200078e0002 */
[----:B------:R-:W-:-:S05]  /*11d0*/  MOV R2, R0 ;  /* 0x0000000000027202 */ /* 0x000fca0000000f00 */
[----:B------:R-:W-:-:S04]  /*11e0*/  IMAD.HI.U32 R0, R9, R2, RZ ;  /* 0x0000000209007227 */ /* 0x000fc800078e00ff */
[----:B------:R-:W-:-:S04]  /*11f0*/  IMAD.MOV R3, RZ, RZ, -R0 ;  /* 0x000000ffff037224 */ /* 0x000fc800078e0a00 */
[----:B------:R-:W-:-:S05]  /*1200*/  IMAD R2, R5, R3, R2 ;  /* 0x0000000305027224 */ /* 0x000fca00078e0202 */
[----:B------:R-:W-:-:S13]  /*1210*/  ISETP.GT.U32.AND P1, PT, R5, R2, PT ;  /* 0x000000020500720c */ /* 0x000fda0003f24070 */
[-C--:B------:R-:W-:Y:S01]  /*1220*/  @!P1 IADD3 R2, PT, PT, R2, -R5.reuse, RZ ;  /* 0x8000000502029210 */ /* 0x080fe20007ffe0ff */
[----:B------:R-:W-:Y:S01]  /*1230*/  @!P1 VIADD R0, R0, 0x1 ;  /* 0x0000000100009836 */ /* 0x000fe20000000000 */
[----:B------:R-:W-:Y:S02]  /*1240*/  ISETP.NE.AND P1, PT, R7, RZ, PT ;  /* 0x000000ff0700720c */ /* 0x000fe40003f25270 */
[----:B------:R-:W-:Y:S02]  /*1250*/  ISETP.GE.U32.AND P0, PT, R2, R5, PT ;  /* 0x000000050200720c */ /* 0x000fe40003f06070 */
[----:B------:R-:W-:-:S04]  /*1260*/  LOP3.LUT R2, R8, R7, RZ, 0x3c, !PT ;  /* 0x0000000708027212 */ /* 0x000fc800078e3cff */
[----:B------:R-:W-:-:S07]  /*1270*/  ISETP.GE.AND P2, PT, R2, RZ, PT ;  /* 0x000000ff0200720c */ /* 0x000fce0003f46270 */
[----:B------:R-:W-:-:S06]  /*1280*/  @P0 IADD3 R0, PT, PT, R0, 0x1, RZ ;  /* 0x0000000100000810 */ /* 0x000fcc0007ffe0ff */
[----:B------:R-:W-:Y:S01]  /*1290*/  @!P2 IMAD.MOV R0, RZ, RZ, -R0 ;  /* 0x000000ffff00a224 */ /* 0x000fe200078e0a00 */
[----:B------:R-:W-:-:S04]  /*12a0*/  @!P1 LOP3.LUT R0, RZ, R7, RZ, 0x33, !PT ;  /* 0x00000007ff009212 */ /* 0x000fc800078e33ff */
[C---:B------:R-:W-:Y:S01]  /*12b0*/  IADD3 R5, PT, PT, -R0.reuse, RZ, RZ ;  /* 0x000000ff00057210 */ /* 0x040fe20007ffe1ff */
[----:B--2---:R-:W-:-:S04]  /*12c0*/  IMAD R3, R0, UR4, RZ ;  /* 0x0000000400037c24 */ /* 0x004fc8000f8e02ff */
[----:B------:R-:W-:Y:S01]  /*12d0*/  IMAD R5, R7, R5, R8 ;  /* 0x0000000507057224 */ /* 0x000fe200078e0208 */
[----:B---3--:R-:W-:-:S04]  /*12e0*/  IADD3 R2, P0, PT, R3, UR8, RZ ;  /* 0x0000000803027c10 */ /* 0x008fc8000ff1e0ff */
[----:B------:R-:W-:-:S03]  /*12f0*/  LEA.HI.X.SX32 R3, R3, UR9, 0x1, P0 ;  /* 0x0000000903037c11 */ /* 0x000fc600080f0eff */
[----:B------:R-:W-:-:S05]  /*1300*/  IMAD.WIDE R2, R5, 0x4, R2 ;  /* 0x0000000405027825 */ /* 0x000fca00078e0202 */
[----:B------:R-:W-:Y:S01]  /*1310*/  STG.E desc[UR6][R2.64], RZ ;  /* 0x000000ff02007986 */ /* 0x000fe2000c101906 */
[----:B------:R-:W-:Y:S05]  /*1320*/  EXIT ;  /* 0x000000000000794d */ /* 0x000fea0003800000 */
.L_x_8:
[----:B------:R-:W-:-:S00]  /*1330*/  BRA `(.L_x_8) ;  /* 0xfffffffc00fc7947 */ /* 0x000fc0000383ffff */
[----:B------:R-:W-:-:S00]  /*1340*/  NOP ;  /* 0x0000000000007918 */ /* 0x000fc00000000000 */
        /* <DEDUP_REMOVED lines=11> */
.L_x_9:


//--------------------- .nv.shared.reserved.0     --------------------------
	.section	.nv.shared.reserved.0,"aw",@nobits
	.weak		__nv_reservedSMEM_offset_0_alias
	.size		__nv_reservedSMEM_offset_0_alias, 0, 64
	.other		__nv_reservedSMEM_offset_0_alias,@"STO_CUDA_RESERVED_SHARED STV_DEFAULT"
__nv_reservedSMEM_offset_0_alias:
	.zero		0
	.zero		64


//--------------------- .nv.constant0._Z12mandelKernelPiiffffiii --------------------------
	.section	.nv.constant0._Z12mandelKernelPiiffffiii,"a",@progbits
	.sectionflags	@""
	.align	4
.nv.constant0._Z12mandelKernelPiiffffiii:
	.zero		936


//--------------------- SYMBOLS --------------------------

	.type		.nv.reservedSmem.offset0,@object
	.size		.nv.reservedSmem.offset0,0x4
